//
// Generated by NVIDIA NVVM Compiler
//
// Compiler Build ID: CL-36424714
// Cuda compilation tools, release 13.0, V13.0.88
// Based on NVVM 20.0.0
//

.version 9.0
.target sm_100
.address_size 64

	// .globl	reduceUnrolling2

.visible .entry reduceUnrolling2(
	.param .u64 .ptr .align 1 reduceUnrolling2_param_0,
	.param .u64 .ptr .align 1 reduceUnrolling2_param_1,
	.param .u32 reduceUnrolling2_param_2
)
{
	.reg .pred 	%p<6>;
	.reg .b32 	%r<19>;
	.reg .b64 	%rd<18>;

	ld.param.u64 	%rd6, [reduceUnrolling2_param_0];
	ld.param.u64 	%rd5, [reduceUnrolling2_param_1];
	ld.param.u32 	%r8, [reduceUnrolling2_param_2];
	cvta.to.global.u64 	%rd1, %rd6;
	mov.u32 	%r1, %tid.x;
	mov.u32 	%r2, %ctaid.x;
	mov.u32 	%r18, %ntid.x;
	mul.lo.s32 	%r9, %r18, %r2;
	shl.b32 	%r10, %r9, 1;
	add.s32 	%r4, %r10, %r1;
	cvt.u64.u32 	%rd2, %r10;
	add.s32 	%r5, %r4, %r18;
	setp.ge.u32 	%p1, %r5, %r8;
	@%p1 bra 	$L__BB0_2;
	mul.wide.u32 	%rd7, %r5, 4;
	add.s64 	%rd8, %rd1, %rd7;
	ld.global.u32 	%r11, [%rd8];
	mul.wide.u32 	%rd9, %r4, 4;
	add.s64 	%rd10, %rd1, %rd9;
	ld.global.u32 	%r12, [%rd10];
	add.s32 	%r13, %r12, %r11;
	st.global.u32 	[%rd10], %r13;
$L__BB0_2:
	shl.b64 	%rd11, %rd2, 2;
	add.s64 	%rd3, %rd1, %rd11;
	bar.sync 	0;
	setp.lt.u32 	%p2, %r18, 2;
	@%p2 bra 	$L__BB0_7;
	mul.wide.u32 	%rd12, %r1, 4;
	add.s64 	%rd4, %rd3, %rd12;
$L__BB0_4:
	shr.u32 	%r7, %r18, 1;
	setp.ge.u32 	%p3, %r1, %r7;
	@%p3 bra 	$L__BB0_6;
	mul.wide.u32 	%rd13, %r7, 4;
	add.s64 	%rd14, %rd4, %rd13;
	ld.global.u32 	%r14, [%rd14];
	ld.global.u32 	%r15, [%rd4];
	add.s32 	%r16, %r15, %r14;
	st.global.u32 	[%rd4], %r16;
$L__BB0_6:
	bar.sync 	0;
	setp.gt.u32 	%p4, %r18, 3;
	mov.u32 	%r18, %r7;
	@%p4 bra 	$L__BB0_4;
$L__BB0_7:
	setp.ne.s32 	%p5, %r1, 0;
	@%p5 bra 	$L__BB0_9;
	ld.global.u32 	%r17, [%rd3];
	cvta.to.global.u64 	%rd15, %rd5;
	mul.wide.u32 	%rd16, %r2, 4;
	add.s64 	%rd17, %rd15, %rd16;
	st.global.u32 	[%rd17], %r17;
$L__BB0_9:
	ret;

}


// ===== COMPILED SASS (sm_100) =====

	.target	sm_100

	.elftype	@"ET_EXEC"


//--------------------- .note.nv.tkinfo           --------------------------
	.section	.note.nv.tkinfo,"",@"SHT_NOTE"
	.sectionflags	@"SHF_NOTE_NV_TKINFO"
	.tkinfo
        /*0018*/ 	.word	0x00000002
        /*0030*/ 	.string	""
        /*0030*/ 	.string	"ptxas"
        /*0030*/ 	.string	"Cuda compilation tools, release 13.0, V13.0.88"
        /*0030*/ 	.string	"Build cuda_13.0.r13.0/compiler.36424714_0"
        /*0030*/ 	.string	"-arch sm_100 -m 64 "



//--------------------- .note.nv.cuinfo           --------------------------
	.section	.note.nv.cuinfo,"",@"SHT_NOTE"
	.sectionflags	@"SHF_NOTE_NV_CUINFO"
        /*0018*/ 	.short	0x0002
        /*001a*/ 	.short	0x0064
        /*001c*/ 	.short	0x0082
	.zero		2


//--------------------- .nv.info                  --------------------------
	.section	.nv.info,"",@"SHT_CUDA_INFO"
	.align	4


	//----- nvinfo : EIATTR_REGCOUNT
	.align		4
        /*0000*/ 	.byte	0x04, 0x2f
        /*0002*/ 	.short	(.L_1 - .L_0)
	.align		4
.L_0:
        /*0004*/ 	.word	index@(reduceUnrolling2)
        /*0008*/ 	.word	0x00000010


	//----- nvinfo : EIATTR_FRAME_SIZE
	.align		4
.L_1:
        /*000c*/ 	.byte	0x04, 0x11
        /*000e*/ 	.short	(.L_3 - .L_2)
	.align		4
.L_2:
        /*0010*/ 	.word	index@(reduceUnrolling2)
        /*0014*/ 	.word	0x00000000


	//----- nvinfo : EIATTR_MIN_STACK_SIZE
	.align		4
.L_3:
        /*0018*/ 	.byte	0x04, 0x12
        /*001a*/ 	.short	(.L_5 - .L_4)
	.align		4
.L_4:
        /*001c*/ 	.word	index@(reduceUnrolling2)
        /*0020*/ 	.word	0x00000000
.L_5:


//--------------------- .nv.compat                --------------------------
	.section	.nv.compat,"",@"SHT_CUDA_COMPAT_INFO"
	.align	4
        /*0000*/ 	.byte	0x02, 0x09, 0x00, 0x00, 0x02, 0x02, 0x01, 0x00, 0x02, 0x05, 0x05, 0x00, 0x03, 0x07, 0x01, 0x01
        /*0010*/ 	.byte	0x02, 0x03, 0x00, 0x00, 0x02, 0x06, 0x01, 0x00, 0x04, 0x0b, 0x08, 0x00, 0x09, 0x00, 0x00, 0x00
        /*0020*/ 	.byte	0x00, 0x00, 0x00, 0x00


//--------------------- .nv.info.reduceUnrolling2 --------------------------
	.section	.nv.info.reduceUnrolling2,"",@"SHT_CUDA_INFO"
	.sectionflags	@""
	.align	4


	//----- nvinfo : EIATTR_CUDA_API_VERSION
	.align		4
        /*0000*/ 	.byte	0x04, 0x37
        /*0002*/ 	.short	(.L_7 - .L_6)
.L_6:
        /*0004*/ 	.word	0x00000082


	//----- nvinfo : EIATTR_KPARAM_INFO
	.align		4
.L_7:
        /*0008*/ 	.byte	0x04, 0x17
        /*000a*/ 	.short	(.L_9 - .L_8)
.L_8:
        /*000c*/ 	.word	0x00000000
        /*0010*/ 	.short	0x0002
        /*0012*/ 	.short	0x0010
        /*0014*/ 	.byte	0x00, 0xf0, 0x11, 0x00


	//----- nvinfo : EIATTR_KPARAM_INFO
	.align		4
.L_9:
        /*0018*/ 	.byte	0x04, 0x17
        /*001a*/ 	.short	(.L_11 - .L_10)
.L_10:
        /*001c*/ 	.word	0x00000000
        /*0020*/ 	.short	0x0001
        /*0022*/ 	.short	0x0008
        /*0024*/ 	.byte	0x00, 0xf5, 0x21, 0x00


	//----- nvinfo : EIATTR_KPARAM_INFO
	.align		4
.L_11:
        /*0028*/ 	.byte	0x04, 0x17
        /*002a*/ 	.short	(.L_13 - .L_12)
.L_12:
        /*002c*/ 	.word	0x00000000
        /*0030*/ 	.short	0x0000
        /*0032*/ 	.short	0x0000
        /*0034*/ 	.byte	0x00, 0xf5, 0x21, 0x00


	//----- nvinfo : EIATTR_SPARSE_MMA_MASK
	.align		4
.L_13:
        /*0038*/ 	.byte	0x03, 0x50
        /*003a*/ 	.short	0x0000


	//----- nvinfo : EIATTR_MAXREG_COUNT
	.align		4
        /*003c*/ 	.byte	0x03, 0x1b
        /*003e*/ 	.short	0x00ff


	//----- nvinfo : EIATTR_NUM_BARRIERS
	.align		4
        /*0040*/ 	.byte	0x02, 0x4c
        /*0042*/ 	.byte	0x01
	.zero		1


	//----- nvinfo : EIATTR_MERCURY_ISA_VERSION
	.align		4
        /*0044*/ 	.byte	0x03, 0x5f
        /*0046*/ 	.short	0x0101


	//----- nvinfo : EIATTR_VRC_CTA_INIT_COUNT
	.align		4
        /*0048*/ 	.byte	0x02, 0x4a
	.zero		1
	.zero		1


	//----- nvinfo : EIATTR_EXIT_INSTR_OFFSETS
	.align		4
        /*004c*/ 	.byte	0x04, 0x1c
        /*004e*/ 	.short	(.L_15 - .L_14)


	//   ....[0]....
.L_14:
        /*0050*/ 	.word	0x00000290


	//   ....[1]....
        /*0054*/ 	.word	0x000002e0


	//----- nvinfo : EIATTR_CRS_STACK_SIZE
	.align		4
.L_15:
        /*0058*/ 	.byte	0x04, 0x1e
        /*005a*/ 	.short	(.L_17 - .L_16)
.L_16:
        /*005c*/ 	.word	0x00000000


	//----- nvinfo : EIATTR_CBANK_PARAM_SIZE
	.align		4
.L_17:
        /*0060*/ 	.byte	0x03, 0x19
        /*0062*/ 	.short	0x0014


	//----- nvinfo : EIATTR_PARAM_CBANK
	.align		4
        /*0064*/ 	.byte	0x04, 0x0a
        /*0066*/ 	.short	(.L_19 - .L_18)
	.align		4
.L_18:
        /*0068*/ 	.word	index@(.nv.constant0.reduceUnrolling2)
        /*006c*/ 	.short	0x0380
        /*006e*/ 	.short	0x0014


	//----- nvinfo : EIATTR_SW_WAR
	.align		4
.L_19:
        /*0070*/ 	.byte	0x04, 0x36
        /*0072*/ 	.short	(.L_21 - .L_20)
.L_20:
        /*0074*/ 	.word	0x00000008
.L_21:


//--------------------- .nv.callgraph             --------------------------
	.section	.nv.callgraph,"",@"SHT_CUDA_CALLGRAPH"
	.align	4
	.sectionentsize	8
	.align		4
        /*0000*/ 	.word	0x00000000
	.align		4
        /*0004*/ 	.word	0xffffffff
	.align		4
        /*0008*/ 	.word	0x00000000
	.align		4
        /*000c*/ 	.word	0xfffffffe
	.align		4
        /*0010*/ 	.word	0x00000000
	.align		4
        /*0014*/ 	.word	0xfffffffd
	.align		4
        /*0018*/ 	.word	0x00000000
	.align		4
        /*001c*/ 	.word	0xfffffffc


//--------------------- .text.reduceUnrolling2    --------------------------
	.section	.text.reduceUnrolling2,"ax",@progbits
	.align	128
        .global         reduceUnrolling2
        .type           reduceUnrolling2,@function
        .size           reduceUnrolling2,(.L_x_5 - reduceUnrolling2)
        .other          reduceUnrolling2,@"STO_CUDA_ENTRY STV_DEFAULT"
reduceUnrolling2:
.text.reduceUnrolling2:
[----:B------:R-:W-:Y:S01]  /*0000*/  LDC R1, c[0x0][0x37c] ;  /* 0x0000df00ff017b82 */ /* 0x000fe20000000800 */
[----:B------:R-:W0:Y:S01]  /*0010*/  S2R R0, SR_CTAID.X ;  /* 0x0000000000007919 */ /* 0x000e220000002500 */
[----:B------:R-:W0:Y:S06]  /*0020*/  LDCU UR6, c[0x0][0x360] ;  /* 0x00006c00ff0677ac */ /* 0x000e2c0008000800 */
[----:B------:R-:W1:Y:S01]  /*0030*/  LDC.64 R12, c[0x0][0x380] ;  /* 0x0000e000ff0c7b82 */ /* 0x000e620000000a00 */
[----:B------:R-:W2:Y:S01]  /*0040*/  S2R R10, SR_TID.X ;  /* 0x00000000000a7919 */ /* 0x000ea20000002100 */
[----:B------:R-:W3:Y:S01]  /*0050*/  LDCU UR4, c[0x0][0x390] ;  /* 0x00007200ff0477ac */ /* 0x000ee20008000800 */
[----:B0-----:R-:W-:-:S04]  /*0060*/  IMAD R2, R0, UR6, RZ ;  /* 0x0000000600027c24 */ /* 0x001fc8000f8e02ff */
[----:B------:R-:W-:-:S05]  /*0070*/  IMAD.SHL.U32 R7, R2, 0x2, RZ ;  /* 0x0000000202077824 */ /* 0x000fca00078e00ff */
[----:B--2---:R-:W-:-:S05]  /*0080*/  IADD3 R9, PT, PT, R7, R10, RZ ;  /* 0x0000000a07097210 */ /* 0x004fca0007ffe0ff */
[----:B------:R-:W-:-:S05]  /*0090*/  VIADD R3, R9, UR6 ;  /* 0x0000000609037c36 */ /* 0x000fca0008000000 */
[----:B---3--:R-:W-:Y:S01]  /*00a0*/  ISETP.GE.U32.AND P0, PT, R3, UR4, PT ;  /* 0x0000000403007c0c */ /* 0x008fe2000bf06070 */
[----:B------:R-:W0:-:S12]  /*00b0*/  LDCU.64 UR4, c[0x0][0x358] ;  /* 0x00006b00ff0477ac */ /* 0x000e180008000a00 */
[----:B------:R-:W2:Y:S02]  /*00c0*/  @!P0 LDC.64 R4, c[0x0][0x380] ;  /* 0x0000e000ff048b82 */ /* 0x000ea40000000a00 */
[----:B--2---:R-:W-:-:S04]  /*00d0*/  @!P0 IMAD.WIDE.U32 R2, R3, 0x4, R4 ;  /* 0x0000000403028825 */ /* 0x004fc800078e0004 */
[----:B------:R-:W-:Y:S02]  /*00e0*/  @!P0 IMAD.WIDE.U32 R4, R9, 0x4, R4 ;  /* 0x0000000409048825 */ /* 0x000fe400078e0004 */
[----:B0-----:R-:W2:Y:S04]  /*00f0*/  @!P0 LDG.E R2, desc[UR4][R2.64] ;  /* 0x0000000402028981 */ /* 0x001ea8000c1e1900 */
[----:B------:R-:W2:Y:S01]  /*0100*/  @!P0 LDG.E R9, desc[UR4][R4.64] ;  /* 0x0000000404098981 */ /* 0x000ea2000c1e1900 */
[----:B------:R-:W-:Y:S01]  /*0110*/  IMAD.U32 R8, RZ, RZ, UR6 ;  /* 0x00000006ff087e24 */ /* 0x000fe2000f8e00ff */
[----:B-1----:R-:W-:-:S04]  /*0120*/  LEA R6, P1, R7, R12, 0x2 ;  /* 0x0000000c07067211 */ /* 0x002fc800078210ff */
[----:B------:R-:W-:Y:S02]  /*0130*/  LEA.HI.X R7, R7, R13, RZ, 0x2, P1 ;  /* 0x0000000d07077211 */ /* 0x000fe400008f14ff */
[----:B--2---:R-:W-:-:S05]  /*0140*/  @!P0 IADD3 R9, PT, PT, R2, R9, RZ ;  /* 0x0000000902098210 */ /* 0x004fca0007ffe0ff */
[----:B------:R0:W-:Y:S01]  /*0150*/  @!P0 STG.E desc[UR4][R4.64], R9 ;  /* 0x0000000904008986 */ /* 0x0001e2000c101904 */
[----:B------:R-:W-:Y:S01]  /*0160*/  BAR.SYNC.DEFER_BLOCKING 0x0 ;  /* 0x0000000000007b1d */ /* 0x000fe20000010000 */
[----:B------:R-:W-:-:S13]  /*0170*/  ISETP.GE.U32.AND P0, PT, R8, 0x2, PT ;  /* 0x000000020800780c */ /* 0x000fda0003f06070 */
[----:B0-----:R-:W-:Y:S05]  /*0180*/  @!P0 BRA `(.L_x_0) ;  /* 0x00000000003c8947 */ /* 0x001fea0003800000 */
[----:B------:R-:W-:-:S07]  /*0190*/  IMAD.WIDE.U32 R2, R10, 0x4, R6 ;  /* 0x000000040a027825 */ /* 0x000fce00078e0006 */
.L_x_3:
[----:B------:R-:W-:Y:S01]  /*01a0*/  SHF.R.U32.HI R11, RZ, 0x1, R8 ;  /* 0x00000001ff0b7819 */ /* 0x000fe20000011608 */
[----:B------:R-:W-:Y:S03]  /*01b0*/  BSSY.RECONVERGENT B0, `(.L_x_1) ;  /* 0x0000008000007945 */ /* 0x000fe60003800200 */
[----:B------:R-:W-:-:S13]  /*01c0*/  ISETP.GE.U32.AND P0, PT, R10, R11, PT ;  /* 0x0000000b0a00720c */ /* 0x000fda0003f06070 */
[----:B0-----:R-:W-:Y:S05]  /*01d0*/  @P0 BRA `(.L_x_2) ;  /* 0x0000000000140947 */ /* 0x001fea0003800000 */
[----:B------:R-:W-:Y:S01]  /*01e0*/  IMAD.WIDE.U32 R4, R11, 0x4, R2 ;  /* 0x000000040b047825 */ /* 0x000fe200078e0002 */
[----:B------:R-:W2:Y:S05]  /*01f0*/  LDG.E R9, desc[UR4][R2.64] ;  /* 0x0000000402097981 */ /* 0x000eaa000c1e1900 */
[----:B------:R-:W2:Y:S02]  /*0200*/  LDG.E R4, desc[UR4][R4.64] ;  /* 0x0000000404047981 */ /* 0x000ea4000c1e1900 */
[----:B--2---:R-:W-:-:S05]  /*0210*/  IADD3 R9, PT, PT, R4, R9, RZ ;  /* 0x0000000904097210 */ /* 0x004fca0007ffe0ff */
[----:B------:R0:W-:Y:S02]  /*0220*/  STG.E desc[UR4][R2.64], R9 ;  /* 0x0000000902007986 */ /* 0x0001e4000c101904 */
.L_x_2:
[----:B------:R-:W-:Y:S05]  /*0230*/  BSYNC.RECONVERGENT B0 ;  /* 0x0000000000007941 */ /* 0x000fea0003800200 */
.L_x_1:
[----:B------:R-:W-:Y:S01]  /*0240*/  BAR.SYNC.DEFER_BLOCKING 0x0 ;  /* 0x0000000000007b1d */ /* 0x000fe20000010000 */
[----:B------:R-:W-:Y:S01]  /*0250*/  ISETP.GT.U32.AND P0, PT, R8, 0x3, PT ;  /* 0x000000030800780c */ /* 0x000fe20003f04070 */
[----:B------:R-:W-:-:S12]  /*0260*/  IMAD.MOV.U32 R8, RZ, RZ, R11 ;  /* 0x000000ffff087224 */ /* 0x000fd800078e000b */
[----:B------:R-:W-:Y:S05]  /*0270*/  @P0 BRA `(.L_x_3) ;  /* 0xfffffffc00c80947 */ /* 0x000fea000383ffff */
.L_x_0:
[----:B------:R-:W-:-:S13]  /*0280*/  ISETP.NE.AND P0, PT, R10, RZ, PT ;  /* 0x000000ff0a00720c */ /* 0x000fda0003f05270 */
[----:B------:R-:W-:Y:S05]  /*0290*/  @P0 EXIT ;  /* 0x000000000000094d */ /* 0x000fea0003800000 */
[----:B------:R-:W2:Y:S01]  /*02a0*/  LDG.E R7, desc[UR4][R6.64] ;  /* 0x0000000406077981 */ /* 0x000ea2000c1e1900 */
[----:B0-----:R-:W0:Y:S02]  /*02b0*/  LDC.64 R2, c[0x0][0x388] ;  /* 0x0000e200ff027b82 */ /* 0x001e240000000a00 */
[----:B0-----:R-:W-:-:S05]  /*02c0*/  IMAD.WIDE.U32 R2, R0, 0x4, R2 ;  /* 0x0000000400027825 */ /* 0x001fca00078e0002 */
[----:B--2---:R-:W-:Y:S01]  /*02d0*/  STG.E desc[UR4][R2.64], R7 ;  /* 0x0000000702007986 */ /* 0x004fe2000c101904 */
[----:B------:R-:W-:Y:S05]  /*02e0*/  EXIT ;  /* 0x000000000000794d */ /* 0x000fea0003800000 */
.L_x_4:
[----:B------:R-:W-:-:S00]  /*02f0*/  BRA `(.L_x_4) ;  /* 0xfffffffc00fc7947 */ /* 0x000fc0000383ffff */
[----:B------:R-:W-:-:S00]  /*0300*/  NOP ;  /* 0x0000000000007918 */ /* 0x000fc00000000000 */
[----:B------:R-:W-:-:S00]  /*0310*/  NOP ;  /* 0x0000000000007918 */ /* 0x000fc00000000000 */
[----:B------:R-:W-:-:S00]  /*0320*/  NOP ;  /* 0x0000000000007918 */ /* 0x000fc00000000000 */
[----:B------:R-:W-:-:S00]  /*0330*/  NOP ;  /* 0x0000000000007918 */ /* 0x000fc00000000000 */
[----:B------:R-:W-:-:S00]  /*0340*/  NOP ;  /* 0x0000000000007918 */ /* 0x000fc00000000000 */
[----:B------:R-:W-:-:S00]  /*0350*/  NOP ;  /* 0x0000000000007918 */ /* 0x000fc00000000000 */
[----:B------:R-:W-:-:S00]  /*0360*/  NOP ;  /* 0x0000000000007918 */ /* 0x000fc00000000000 */
[----:B------:R-:W-:-:S00]  /*0370*/  NOP ;  /* 0x0000000000007918 */ /* 0x000fc00000000000 */
.L_x_5:


//--------------------- .nv.shared.reserved.0     --------------------------
	.section	.nv.shared.reserved.0,"aw",@nobits
	.weak		__nv_reservedSMEM_offset_0_alias
	.size		__nv_reservedSMEM_offset_0_alias, 0, 64
	.other		__nv_reservedSMEM_offset_0_alias,@"STO_CUDA_RESERVED_SHARED STV_DEFAULT"
__nv_reservedSMEM_offset_0_alias:
	.zero		0
	.zero		64


//--------------------- .nv.constant0.reduceUnrolling2 --------------------------
	.section	.nv.constant0.reduceUnrolling2,"a",@progbits
	.sectionflags	@""
	.align	4
.nv.constant0.reduceUnrolling2:
	.zero		916


//--------------------- SYMBOLS --------------------------

	.type		.nv.reservedSmem.offset0,@object
	.size		.nv.reservedSmem.offset0,0x4
